//
// Generated by NVIDIA NVVM Compiler
//
// Compiler Build ID: CL-36424714
// Cuda compilation tools, release 13.0, V13.0.88
// Based on NVVM 20.0.0
//

.version 9.0
.target sm_100
.address_size 64

	// .globl	_Z10stringCopyPcS_i

.visible .entry _Z10stringCopyPcS_i(
	.param .u64 .ptr .align 1 _Z10stringCopyPcS_i_param_0,
	.param .u64 .ptr .align 1 _Z10stringCopyPcS_i_param_1,
	.param .u32 _Z10stringCopyPcS_i_param_2
)
{
	.reg .pred 	%p<10>;
	.reg .b16 	%rs<30>;
	.reg .b32 	%r<28>;
	.reg .b64 	%rd<39>;

	ld.param.u64 	%rd15, [_Z10stringCopyPcS_i_param_0];
	ld.param.u64 	%rd16, [_Z10stringCopyPcS_i_param_1];
	ld.param.u32 	%r17, [_Z10stringCopyPcS_i_param_2];
	cvta.to.global.u64 	%rd1, %rd16;
	cvta.to.global.u64 	%rd2, %rd15;
	setp.lt.s32 	%p1, %r17, 1;
	@%p1 bra 	$L__BB0_13;
	mov.u32 	%r19, %tid.x;
	mul.lo.s32 	%r1, %r17, %r19;
	and.b32  	%r2, %r17, 15;
	setp.lt.u32 	%p2, %r17, 16;
	mov.b32 	%r25, 0;
	@%p2 bra 	$L__BB0_4;
	and.b32  	%r25, %r17, 2147483632;
	neg.s32 	%r23, %r25;
	add.s64 	%rd36, %rd2, 7;
	cvt.u64.u32 	%rd17, %r1;
	add.s64 	%rd18, %rd17, %rd1;
	add.s64 	%rd35, %rd18, 7;
$L__BB0_3:
	.pragma "nounroll";
	ld.global.u8 	%rs1, [%rd36+-7];
	st.global.u8 	[%rd35+-7], %rs1;
	ld.global.u8 	%rs2, [%rd36+-6];
	st.global.u8 	[%rd35+-6], %rs2;
	ld.global.u8 	%rs3, [%rd36+-5];
	st.global.u8 	[%rd35+-5], %rs3;
	ld.global.u8 	%rs4, [%rd36+-4];
	st.global.u8 	[%rd35+-4], %rs4;
	ld.global.u8 	%rs5, [%rd36+-3];
	st.global.u8 	[%rd35+-3], %rs5;
	ld.global.u8 	%rs6, [%rd36+-2];
	st.global.u8 	[%rd35+-2], %rs6;
	ld.global.u8 	%rs7, [%rd36+-1];
	st.global.u8 	[%rd35+-1], %rs7;
	ld.global.u8 	%rs8, [%rd36];
	st.global.u8 	[%rd35], %rs8;
	ld.global.u8 	%rs9, [%rd36+1];
	st.global.u8 	[%rd35+1], %rs9;
	ld.global.u8 	%rs10, [%rd36+2];
	st.global.u8 	[%rd35+2], %rs10;
	ld.global.u8 	%rs11, [%rd36+3];
	st.global.u8 	[%rd35+3], %rs11;
	ld.global.u8 	%rs12, [%rd36+4];
	st.global.u8 	[%rd35+4], %rs12;
	ld.global.u8 	%rs13, [%rd36+5];
	st.global.u8 	[%rd35+5], %rs13;
	ld.global.u8 	%rs14, [%rd36+6];
	st.global.u8 	[%rd35+6], %rs14;
	ld.global.u8 	%rs15, [%rd36+7];
	st.global.u8 	[%rd35+7], %rs15;
	ld.global.u8 	%rs16, [%rd36+8];
	st.global.u8 	[%rd35+8], %rs16;
	add.s32 	%r23, %r23, 16;
	add.s64 	%rd36, %rd36, 16;
	add.s64 	%rd35, %rd35, 16;
	setp.ne.s32 	%p3, %r23, 0;
	@%p3 bra 	$L__BB0_3;
$L__BB0_4:
	setp.eq.s32 	%p4, %r2, 0;
	@%p4 bra 	$L__BB0_13;
	and.b32  	%r8, %r17, 7;
	setp.lt.u32 	%p5, %r2, 8;
	@%p5 bra 	$L__BB0_7;
	cvt.u64.u32 	%rd19, %r25;
	add.s64 	%rd20, %rd2, %rd19;
	ld.global.u8 	%rs17, [%rd20];
	add.s32 	%r20, %r25, %r1;
	cvt.u64.u32 	%rd21, %r20;
	add.s64 	%rd22, %rd1, %rd21;
	st.global.u8 	[%rd22], %rs17;
	ld.global.u8 	%rs18, [%rd20+1];
	cvt.u64.u32 	%rd23, %r1;
	add.s64 	%rd24, %rd19, %rd23;
	add.s64 	%rd25, %rd1, %rd24;
	st.global.u8 	[%rd25+1], %rs18;
	ld.global.u8 	%rs19, [%rd20+2];
	st.global.u8 	[%rd25+2], %rs19;
	ld.global.u8 	%rs20, [%rd20+3];
	st.global.u8 	[%rd25+3], %rs20;
	ld.global.u8 	%rs21, [%rd20+4];
	st.global.u8 	[%rd25+4], %rs21;
	ld.global.u8 	%rs22, [%rd20+5];
	st.global.u8 	[%rd25+5], %rs22;
	ld.global.u8 	%rs23, [%rd20+6];
	st.global.u8 	[%rd25+6], %rs23;
	ld.global.u8 	%rs24, [%rd20+7];
	st.global.u8 	[%rd25+7], %rs24;
	add.s32 	%r25, %r25, 8;
$L__BB0_7:
	setp.eq.s32 	%p6, %r8, 0;
	@%p6 bra 	$L__BB0_13;
	and.b32  	%r11, %r17, 3;
	setp.lt.u32 	%p7, %r8, 4;
	@%p7 bra 	$L__BB0_10;
	cvt.u64.u32 	%rd26, %r25;
	add.s64 	%rd27, %rd2, %rd26;
	ld.global.u8 	%rs25, [%rd27];
	add.s32 	%r21, %r25, %r1;
	cvt.u64.u32 	%rd28, %r21;
	add.s64 	%rd29, %rd1, %rd28;
	st.global.u8 	[%rd29], %rs25;
	ld.global.u8 	%rs26, [%rd27+1];
	cvt.u64.u32 	%rd30, %r1;
	add.s64 	%rd31, %rd26, %rd30;
	add.s64 	%rd32, %rd1, %rd31;
	st.global.u8 	[%rd32+1], %rs26;
	ld.global.u8 	%rs27, [%rd27+2];
	st.global.u8 	[%rd32+2], %rs27;
	ld.global.u8 	%rs28, [%rd27+3];
	st.global.u8 	[%rd32+3], %rs28;
	add.s32 	%r25, %r25, 4;
$L__BB0_10:
	setp.eq.s32 	%p8, %r11, 0;
	@%p8 bra 	$L__BB0_13;
	add.s32 	%r22, %r25, %r1;
	cvt.u64.u32 	%rd33, %r22;
	add.s64 	%rd38, %rd1, %rd33;
	cvt.u64.u32 	%rd34, %r25;
	add.s64 	%rd37, %rd2, %rd34;
	neg.s32 	%r27, %r11;
$L__BB0_12:
	.pragma "nounroll";
	ld.global.u8 	%rs29, [%rd37];
	st.global.u8 	[%rd38], %rs29;
	add.s64 	%rd38, %rd38, 1;
	add.s64 	%rd37, %rd37, 1;
	add.s32 	%r27, %r27, 1;
	setp.ne.s32 	%p9, %r27, 0;
	@%p9 bra 	$L__BB0_12;
$L__BB0_13:
	ret;

}


// ===== COMPILED SASS (sm_100) =====

	.target	sm_100

	.elftype	@"ET_EXEC"


//--------------------- .note.nv.tkinfo           --------------------------
	.section	.note.nv.tkinfo,"",@"SHT_NOTE"
	.sectionflags	@"SHF_NOTE_NV_TKINFO"
	.tkinfo
        /*0018*/ 	.word	0x00000002
        /*0030*/ 	.string	""
        /*0030*/ 	.string	"ptxas"
        /*0030*/ 	.string	"Cuda compilation tools, release 13.0, V13.0.88"
        /*0030*/ 	.string	"Build cuda_13.0.r13.0/compiler.36424714_0"
        /*0030*/ 	.string	"-arch sm_100 -m 64 "



//--------------------- .note.nv.cuinfo           --------------------------
	.section	.note.nv.cuinfo,"",@"SHT_NOTE"
	.sectionflags	@"SHF_NOTE_NV_CUINFO"
        /*0018*/ 	.short	0x0002
        /*001a*/ 	.short	0x0064
        /*001c*/ 	.short	0x0082
	.zero		2


//--------------------- .nv.info                  --------------------------
	.section	.nv.info,"",@"SHT_CUDA_INFO"
	.align	4


	//----- nvinfo : EIATTR_REGCOUNT
	.align		4
        /*0000*/ 	.byte	0x04, 0x2f
        /*0002*/ 	.short	(.L_1 - .L_0)
	.align		4
.L_0:
        /*0004*/ 	.word	index@(_Z10stringCopyPcS_i)
        /*0008*/ 	.word	0x00000016


	//----- nvinfo : EIATTR_FRAME_SIZE
	.align		4
.L_1:
        /*000c*/ 	.byte	0x04, 0x11
        /*000e*/ 	.short	(.L_3 - .L_2)
	.align		4
.L_2:
        /*0010*/ 	.word	index@(_Z10stringCopyPcS_i)
        /*0014*/ 	.word	0x00000000


	//----- nvinfo : EIATTR_MIN_STACK_SIZE
	.align		4
.L_3:
        /*0018*/ 	.byte	0x04, 0x12
        /*001a*/ 	.short	(.L_5 - .L_4)
	.align		4
.L_4:
        /*001c*/ 	.word	index@(_Z10stringCopyPcS_i)
        /*0020*/ 	.word	0x00000000
.L_5:


//--------------------- .nv.compat                --------------------------
	.section	.nv.compat,"",@"SHT_CUDA_COMPAT_INFO"
	.align	4
        /*0000*/ 	.byte	0x02, 0x09, 0x00, 0x00, 0x02, 0x02, 0x01, 0x00, 0x02, 0x05, 0x05, 0x00, 0x03, 0x07, 0x01, 0x01
        /*0010*/ 	.byte	0x02, 0x03, 0x00, 0x00, 0x02, 0x06, 0x01, 0x00, 0x04, 0x0b, 0x08, 0x00, 0x09, 0x00, 0x00, 0x00
        /*0020*/ 	.byte	0x00, 0x00, 0x00, 0x00


//--------------------- .nv.info._Z10stringCopyPcS_i --------------------------
	.section	.nv.info._Z10stringCopyPcS_i,"",@"SHT_CUDA_INFO"
	.sectionflags	@""
	.align	4


	//----- nvinfo : EIATTR_CUDA_API_VERSION
	.align		4
        /*0000*/ 	.byte	0x04, 0x37
        /*0002*/ 	.short	(.L_7 - .L_6)
.L_6:
        /*0004*/ 	.word	0x00000082


	//----- nvinfo : EIATTR_KPARAM_INFO
	.align		4
.L_7:
        /*0008*/ 	.byte	0x04, 0x17
        /*000a*/ 	.short	(.L_9 - .L_8)
.L_8:
        /*000c*/ 	.word	0x00000000
        /*0010*/ 	.short	0x0002
        /*0012*/ 	.short	0x0010
        /*0014*/ 	.byte	0x00, 0xf0, 0x11, 0x00


	//----- nvinfo : EIATTR_KPARAM_INFO
	.align		4
.L_9:
        /*0018*/ 	.byte	0x04, 0x17
        /*001a*/ 	.short	(.L_11 - .L_10)
.L_10:
        /*001c*/ 	.word	0x00000000
        /*0020*/ 	.short	0x0001
        /*0022*/ 	.short	0x0008
        /*0024*/ 	.byte	0x00, 0xf5, 0x21, 0x00


	//----- nvinfo : EIATTR_KPARAM_INFO
	.align		4
.L_11:
        /*0028*/ 	.byte	0x04, 0x17
        /*002a*/ 	.short	(.L_13 - .L_12)
.L_12:
        /*002c*/ 	.word	0x00000000
        /*0030*/ 	.short	0x0000
        /*0032*/ 	.short	0x0000
        /*0034*/ 	.byte	0x00, 0xf5, 0x21, 0x00


	//----- nvinfo : EIATTR_SPARSE_MMA_MASK
	.align		4
.L_13:
        /*0038*/ 	.byte	0x03, 0x50
        /*003a*/ 	.short	0x0000


	//----- nvinfo : EIATTR_MAXREG_COUNT
	.align		4
        /*003c*/ 	.byte	0x03, 0x1b
        /*003e*/ 	.short	0x00ff


	//----- nvinfo : EIATTR_MERCURY_ISA_VERSION
	.align		4
        /*0040*/ 	.byte	0x03, 0x5f
        /*0042*/ 	.short	0x0101


	//----- nvinfo : EIATTR_VRC_CTA_INIT_COUNT
	.align		4
        /*0044*/ 	.byte	0x02, 0x4a
	.zero		1
	.zero		1


	//----- nvinfo : EIATTR_EXIT_INSTR_OFFSETS
	.align		4
        /*0048*/ 	.byte	0x04, 0x1c
        /*004a*/ 	.short	(.L_15 - .L_14)


	//   ....[0]....
.L_14:
        /*004c*/ 	.word	0x00000030


	//   ....[1]....
        /*0050*/ 	.word	0x00000410


	//   ....[2]....
        /*0054*/ 	.word	0x000005f0


	//   ....[3]....
        /*0058*/ 	.word	0x00000750


	//   ....[4]....
        /*005c*/ 	.word	0x000008a0


	//----- nvinfo : EIATTR_CBANK_PARAM_SIZE
	.align		4
.L_15:
        /*0060*/ 	.byte	0x03, 0x19
        /*0062*/ 	.short	0x0014


	//----- nvinfo : EIATTR_PARAM_CBANK
	.align		4
        /*0064*/ 	.byte	0x04, 0x0a
        /*0066*/ 	.short	(.L_17 - .L_16)
	.align		4
.L_16:
        /*0068*/ 	.word	index@(.nv.constant0._Z10stringCopyPcS_i)
        /*006c*/ 	.short	0x0380
        /*006e*/ 	.short	0x0014


	//----- nvinfo : EIATTR_SW_WAR
	.align		4
.L_17:
        /*0070*/ 	.byte	0x04, 0x36
        /*0072*/ 	.short	(.L_19 - .L_18)
.L_18:
        /*0074*/ 	.word	0x00000008
.L_19:


//--------------------- .nv.callgraph             --------------------------
	.section	.nv.callgraph,"",@"SHT_CUDA_CALLGRAPH"
	.align	4
	.sectionentsize	8
	.align		4
        /*0000*/ 	.word	0x00000000
	.align		4
        /*0004*/ 	.word	0xffffffff
	.align		4
        /*0008*/ 	.word	0x00000000
	.align		4
        /*000c*/ 	.word	0xfffffffe
	.align		4
        /*0010*/ 	.word	0x00000000
	.align		4
        /*0014*/ 	.word	0xfffffffd
	.align		4
        /*0018*/ 	.word	0x00000000
	.align		4
        /*001c*/ 	.word	0xfffffffc


//--------------------- .text._Z10stringCopyPcS_i --------------------------
	.section	.text._Z10stringCopyPcS_i,"ax",@progbits
	.align	128
        .global         _Z10stringCopyPcS_i
        .type           _Z10stringCopyPcS_i,@function
        .size           _Z10stringCopyPcS_i,(.L_x_6 - _Z10stringCopyPcS_i)
        .other          _Z10stringCopyPcS_i,@"STO_CUDA_ENTRY STV_DEFAULT"
_Z10stringCopyPcS_i:
.text._Z10stringCopyPcS_i:
[----:B------:R-:W-:Y:S08]  /*0000*/  LDC R1, c[0x0][0x37c] ;  /* 0x0000df00ff017b82 */ /* 0x000ff00000000800 */
[----:B------:R-:W0:Y:S02]  /*0010*/  LDC R6, c[0x0][0x390] ;  /* 0x0000e400ff067b82 */ /* 0x000e240000000800 */
[----:B0-----:R-:W-:-:S13]  /*0020*/  ISETP.GE.AND P0, PT, R6, 0x1, PT ;  /* 0x000000010600780c */ /* 0x001fda0003f06270 */
[----:B------:R-:W-:Y:S05]  /*0030*/  @!P0 EXIT ;  /* 0x000000000000894d */ /* 0x000fea0003800000 */
[----:B------:R-:W0:Y:S01]  /*0040*/  S2R R7, SR_TID.X ;  /* 0x0000000000077919 */ /* 0x000e220000002100 */
[C---:B------:R-:W-:Y:S01]  /*0050*/  ISETP.GE.U32.AND P1, PT, R6.reuse, 0x10, PT ;  /* 0x000000100600780c */ /* 0x040fe20003f26070 */
[----:B------:R-:W1:Y:S01]  /*0060*/  LDCU.64 UR8, c[0x0][0x358] ;  /* 0x00006b00ff0877ac */ /* 0x000e620008000a00 */
[----:B------:R-:W-:Y:S01]  /*0070*/  LOP3.LUT R14, R6, 0xf, RZ, 0xc0, !PT ;  /* 0x0000000f060e7812 */ /* 0x000fe200078ec0ff */
[----:B------:R-:W-:-:S03]  /*0080*/  IMAD.MOV.U32 R0, RZ, RZ, RZ ;  /* 0x000000ffff007224 */ /* 0x000fc600078e00ff */
[----:B------:R-:W-:Y:S01]  /*0090*/  ISETP.NE.AND P0, PT, R14, RZ, PT ;  /* 0x000000ff0e00720c */ /* 0x000fe20003f05270 */
[----:B0-----:R-:W-:-:S06]  /*00a0*/  IMAD R7, R7, R6, RZ ;  /* 0x0000000607077224 */ /* 0x001fcc00078e02ff */
[----:B-1----:R-:W-:Y:S06]  /*00b0*/  @!P1 BRA `(.L_x_0) ;  /* 0x0000000000d49947 */ /* 0x002fec0003800000 */
[----:B------:R-:W0:Y:S01]  /*00c0*/  LDCU.128 UR4, c[0x0][0x380] ;  /* 0x00007000ff0477ac */ /* 0x000e220008000c00 */
[----:B------:R-:W-:-:S05]  /*00d0*/  LOP3.LUT R0, R6, 0x7ffffff0, RZ, 0xc0, !PT ;  /* 0x7ffffff006007812 */ /* 0x000fca00078ec0ff */
[----:B------:R-:W-:Y:S01]  /*00e0*/  IMAD.MOV R8, RZ, RZ, -R0 ;  /* 0x000000ffff087224 */ /* 0x000fe200078e0a00 */
[----:B0-----:R-:W-:Y:S01]  /*00f0*/  UIADD3 UR4, UP0, UPT, UR4, 0x7, URZ ;  /* 0x0000000704047890 */ /* 0x001fe2000ff1e0ff */
[----:B------:R-:W-:-:S03]  /*0100*/  IADD3 R10, P1, PT, R7, UR6, RZ ;  /* 0x00000006070a7c10 */ /* 0x000fc6000ff3e0ff */
[----:B------:R-:W-:Y:S01]  /*0110*/  UIADD3.X UR5, UPT, UPT, URZ, UR5, URZ, UP0, !UPT ;  /* 0x00000005ff057290 */ /* 0x000fe200087fe4ff */
[----:B------:R-:W-:Y:S01]  /*0120*/  IADD3 R10, P2, PT, R10, 0x7, RZ ;  /* 0x000000070a0a7810 */ /* 0x000fe20007f5e0ff */
[----:B------:R-:W-:-:S03]  /*0130*/  IMAD.U32 R12, RZ, RZ, UR4 ;  /* 0x00000004ff0c7e24 */ /* 0x000fc6000f8e00ff */
[----:B------:R-:W-:Y:S01]  /*0140*/  IADD3.X R17, PT, PT, RZ, UR7, RZ, P2, P1 ;  /* 0x00000007ff117c10 */ /* 0x000fe200097e24ff */
[----:B------:R-:W-:-:S08]  /*0150*/  IMAD.U32 R9, RZ, RZ, UR5 ;  /* 0x00000005ff097e24 */ /* 0x000fd0000f8e00ff */
.L_x_1:
[----:B------:R-:W-:Y:S02]  /*0160*/  IMAD.MOV.U32 R2, RZ, RZ, R12 ;  /* 0x000000ffff027224 */ /* 0x000fe400078e000c */
[----:B------:R-:W-:-:S05]  /*0170*/  IMAD.MOV.U32 R3, RZ, RZ, R9 ;  /* 0x000000ffff037224 */ /* 0x000fca00078e0009 */
[----:B------:R-:W2:Y:S01]  /*0180*/  LDG.E.U8 R9, desc[UR8][R2.64+-0x7] ;  /* 0xfffff90802097981 */ /* 0x000ea2000c1e1100 */
[----:B-1----:R-:W-:Y:S02]  /*0190*/  IMAD.MOV.U32 R4, RZ, RZ, R10 ;  /* 0x000000ffff047224 */ /* 0x002fe400078e000a */
[----:B------:R-:W-:-:S05]  /*01a0*/  IMAD.MOV.U32 R5, RZ, RZ, R17 ;  /* 0x000000ffff057224 */ /* 0x000fca00078e0011 */
[----:B--2---:R0:W-:Y:S04]  /*01b0*/  STG.E.U8 desc[UR8][R4.64+-0x7], R9 ;  /* 0xfffff90904007986 */ /* 0x0041e8000c101108 */
[----:B------:R-:W2:Y:S04]  /*01c0*/  LDG.E.U8 R11, desc[UR8][R2.64+-0x6] ;  /* 0xfffffa08020b7981 */ /* 0x000ea8000c1e1100 */
[----:B--2---:R1:W-:Y:S04]  /*01d0*/  STG.E.U8 desc[UR8][R4.64+-0x6], R11 ;  /* 0xfffffa0b04007986 */ /* 0x0043e8000c101108 */
[----:B------:R-:W2:Y:S04]  /*01e0*/  LDG.E.U8 R13, desc[UR8][R2.64+-0x5] ;  /* 0xfffffb08020d7981 */ /* 0x000ea8000c1e1100 */
[----:B--2---:R2:W-:Y:S04]  /*01f0*/  STG.E.U8 desc[UR8][R4.64+-0x5], R13 ;  /* 0xfffffb0d04007986 */ /* 0x0045e8000c101108 */
[----:B------:R-:W3:Y:S04]  /*0200*/  LDG.E.U8 R15, desc[UR8][R2.64+-0x4] ;  /* 0xfffffc08020f7981 */ /* 0x000ee8000c1e1100 */
[----:B---3--:R3:W-:Y:S04]  /*0210*/  STG.E.U8 desc[UR8][R4.64+-0x4], R15 ;  /* 0xfffffc0f04007986 */ /* 0x0087e8000c101108 */
[----:B------:R-:W4:Y:S04]  /*0220*/  LDG.E.U8 R17, desc[UR8][R2.64+-0x3] ;  /* 0xfffffd0802117981 */ /* 0x000f28000c1e1100 */
[----:B----4-:R4:W-:Y:S04]  /*0230*/  STG.E.U8 desc[UR8][R4.64+-0x3], R17 ;  /* 0xfffffd1104007986 */ /* 0x0109e8000c101108 */
[----:B------:R-:W5:Y:S04]  /*0240*/  LDG.E.U8 R19, desc[UR8][R2.64+-0x2] ;  /* 0xfffffe0802137981 */ /* 0x000f68000c1e1100 */
[----:B-----5:R5:W-:Y:S04]  /*0250*/  STG.E.U8 desc[UR8][R4.64+-0x2], R19 ;  /* 0xfffffe1304007986 */ /* 0x020be8000c101108 */
[----:B0-----:R-:W2:Y:S04]  /*0260*/  LDG.E.U8 R9, desc[UR8][R2.64+-0x1] ;  /* 0xffffff0802097981 */ /* 0x001ea8000c1e1100 */
[----:B--2---:R0:W-:Y:S04]  /*0270*/  STG.E.U8 desc[UR8][R4.64+-0x1], R9 ;  /* 0xffffff0904007986 */ /* 0x0041e8000c101108 */
[----:B-1----:R-:W2:Y:S04]  /*0280*/  LDG.E.U8 R11, desc[UR8][R2.64] ;  /* 0x00000008020b7981 */ /* 0x002ea8000c1e1100 */
[----:B--2---:R1:W-:Y:S04]  /*0290*/  STG.E.U8 desc[UR8][R4.64], R11 ;  /* 0x0000000b04007986 */ /* 0x0043e8000c101108 */
[----:B------:R-:W2:Y:S04]  /*02a0*/  LDG.E.U8 R13, desc[UR8][R2.64+0x1] ;  /* 0x00000108020d7981 */ /* 0x000ea8000c1e1100 */
[----:B--2---:R2:W-:Y:S04]  /*02b0*/  STG.E.U8 desc[UR8][R4.64+0x1], R13 ;  /* 0x0000010d04007986 */ /* 0x0045e8000c101108 */
[----:B---3--:R-:W3:Y:S04]  /*02c0*/  LDG.E.U8 R15, desc[UR8][R2.64+0x2] ;  /* 0x00000208020f7981 */ /* 0x008ee8000c1e1100 */
[----:B---3--:R3:W-:Y:S04]  /*02d0*/  STG.E.U8 desc[UR8][R4.64+0x2], R15 ;  /* 0x0000020f04007986 */ /* 0x0087e8000c101108 */
[----:B----4-:R-:W4:Y:S04]  /*02e0*/  LDG.E.U8 R17, desc[UR8][R2.64+0x3] ;  /* 0x0000030802117981 */ /* 0x010f28000c1e1100 */
[----:B----4-:R-:W-:Y:S04]  /*02f0*/  STG.E.U8 desc[UR8][R4.64+0x3], R17 ;  /* 0x0000031104007986 */ /* 0x010fe8000c101108 */
[----:B-----5:R-:W4:Y:S04]  /*0300*/  LDG.E.U8 R19, desc[UR8][R2.64+0x4] ;  /* 0x0000040802137981 */ /* 0x020f28000c1e1100 */
[----:B----4-:R-:W-:Y:S04]  /*0310*/  STG.E.U8 desc[UR8][R4.64+0x4], R19 ;  /* 0x0000041304007986 */ /* 0x010fe8000c101108 */
[----:B0-----:R-:W4:Y:S04]  /*0320*/  LDG.E.U8 R9, desc[UR8][R2.64+0x5] ;  /* 0x0000050802097981 */ /* 0x001f28000c1e1100 */
[----:B----4-:R0:W-:Y:S04]  /*0330*/  STG.E.U8 desc[UR8][R4.64+0x5], R9 ;  /* 0x0000050904007986 */ /* 0x0101e8000c101108 */
[----:B-1----:R-:W4:Y:S04]  /*0340*/  LDG.E.U8 R11, desc[UR8][R2.64+0x6] ;  /* 0x00000608020b7981 */ /* 0x002f28000c1e1100 */
[----:B----4-:R1:W-:Y:S04]  /*0350*/  STG.E.U8 desc[UR8][R4.64+0x6], R11 ;  /* 0x0000060b04007986 */ /* 0x0103e8000c101108 */
[----:B--2---:R-:W2:Y:S01]  /*0360*/  LDG.E.U8 R13, desc[UR8][R2.64+0x7] ;  /* 0x00000708020d7981 */ /* 0x004ea2000c1e1100 */
[----:B------:R-:W-:-:S05]  /*0370*/  VIADD R8, R8, 0x10 ;  /* 0x0000001008087836 */ /* 0x000fca0000000000 */
[----:B------:R-:W-:Y:S01]  /*0380*/  ISETP.NE.AND P1, PT, R8, RZ, PT ;  /* 0x000000ff0800720c */ /* 0x000fe20003f25270 */
[----:B--2---:R1:W-:Y:S04]  /*0390*/  STG.E.U8 desc[UR8][R4.64+0x7], R13 ;  /* 0x0000070d04007986 */ /* 0x0043e8000c101108 */
[----:B---3--:R-:W2:Y:S01]  /*03a0*/  LDG.E.U8 R15, desc[UR8][R2.64+0x8] ;  /* 0x00000808020f7981 */ /* 0x008ea2000c1e1100 */
[----:B------:R-:W-:Y:S02]  /*03b0*/  IADD3 R12, P2, PT, R2, 0x10, RZ ;  /* 0x00000010020c7810 */ /* 0x000fe40007f5e0ff */
[----:B------:R-:W-:-:S03]  /*03c0*/  IADD3 R10, P3, PT, R4, 0x10, RZ ;  /* 0x00000010040a7810 */ /* 0x000fc60007f7e0ff */
[----:B0-----:R-:W-:Y:S02]  /*03d0*/  IMAD.X R9, RZ, RZ, R3, P2 ;  /* 0x000000ffff097224 */ /* 0x001fe400010e0603 */
[----:B------:R-:W-:Y:S01]  /*03e0*/  IMAD.X R17, RZ, RZ, R5, P3 ;  /* 0x000000ffff117224 */ /* 0x000fe200018e0605 */
[----:B--2---:R1:W-:Y:S01]  /*03f0*/  STG.E.U8 desc[UR8][R4.64+0x8], R15 ;  /* 0x0000080f04007986 */ /* 0x0043e2000c101108 */
[----:B------:R-:W-:Y:S06]  /*0400*/  @P1 BRA `(.L_x_1) ;  /* 0xfffffffc00541947 */ /* 0x000fec000383ffff */
.L_x_0:
[----:B------:R-:W-:Y:S05]  /*0410*/  @!P0 EXIT ;  /* 0x000000000000894d */ /* 0x000fea0003800000 */
[----:B------:R-:W-:Y:S02]  /*0420*/  ISETP.GE.U32.AND P1, PT, R14, 0x8, PT ;  /* 0x000000080e00780c */ /* 0x000fe40003f26070 */
[----:B------:R-:W-:-:S04]  /*0430*/  LOP3.LUT R10, R6, 0x7, RZ, 0xc0, !PT ;  /* 0x00000007060a7812 */ /* 0x000fc800078ec0ff */
[----:B------:R-:W-:-:S07]  /*0440*/  ISETP.NE.AND P0, PT, R10, RZ, PT ;  /* 0x000000ff0a00720c */ /* 0x000fce0003f05270 */
[----:B------:R-:W-:Y:S06]  /*0450*/  @!P1 BRA `(.L_x_2) ;  /* 0x0000000000649947 */ /* 0x000fec0003800000 */
[----:B------:R-:W0:Y:S02]  /*0460*/  LDCU.128 UR4, c[0x0][0x380] ;  /* 0x00007000ff0477ac */ /* 0x000e240008000c00 */
[----:B0-----:R-:W-:-:S05]  /*0470*/  IADD3 R2, P1, PT, R0, UR4, RZ ;  /* 0x0000000400027c10 */ /* 0x001fca000ff3e0ff */
[----:B------:R-:W-:-:S05]  /*0480*/  IMAD.X R3, RZ, RZ, UR5, P1 ;  /* 0x00000005ff037e24 */ /* 0x000fca00088e06ff */
[----:B-1----:R-:W2:Y:S01]  /*0490*/  LDG.E.U8 R11, desc[UR8][R2.64] ;  /* 0x00000008020b7981 */ /* 0x002ea2000c1e1100 */
[----:B------:R-:W-:-:S05]  /*04a0*/  IMAD.IADD R8, R7, 0x1, R0 ;  /* 0x0000000107087824 */ /* 0x000fca00078e0200 */
[----:B------:R-:W-:-:S05]  /*04b0*/  IADD3 R8, P1, PT, R8, UR6, RZ ;  /* 0x0000000608087c10 */ /* 0x000fca000ff3e0ff */
[----:B------:R-:W-:-:S05]  /*04c0*/  IMAD.X R9, RZ, RZ, UR7, P1 ;  /* 0x00000007ff097e24 */ /* 0x000fca00088e06ff */
[----:B--2---:R0:W-:Y:S04]  /*04d0*/  STG.E.U8 desc[UR8][R8.64], R11 ;  /* 0x0000000b08007986 */ /* 0x0041e8000c101108 */
[----:B------:R-:W2:Y:S01]  /*04e0*/  LDG.E.U8 R13, desc[UR8][R2.64+0x1] ;  /* 0x00000108020d7981 */ /* 0x000ea2000c1e1100 */
[----:B------:R-:W-:-:S04]  /*04f0*/  IADD3 R4, P1, P2, R0, UR6, R7 ;  /* 0x0000000600047c10 */ /* 0x000fc8000fa3e007 */
[----:B------:R-:W-:-:S05]  /*0500*/  IADD3.X R5, PT, PT, RZ, UR7, RZ, P1, P2 ;  /* 0x00000007ff057c10 */ /* 0x000fca0008fe44ff */
[----:B--2---:R1:W-:Y:S04]  /*0510*/  STG.E.U8 desc[UR8][R4.64+0x1], R13 ;  /* 0x0000010d04007986 */ /* 0x0043e8000c101108 */
[----:B------:R-:W2:Y:S04]  /*0520*/  LDG.E.U8 R15, desc[UR8][R2.64+0x2] ;  /* 0x00000208020f7981 */ /* 0x000ea8000c1e1100 */
[----:B--2---:R2:W-:Y:S04]  /*0530*/  STG.E.U8 desc[UR8][R4.64+0x2], R15 ;  /* 0x0000020f04007986 */ /* 0x0045e8000c101108 */
[----:B------:R-:W3:Y:S04]  /*0540*/  LDG.E.U8 R17, desc[UR8][R2.64+0x3] ;  /* 0x0000030802117981 */ /* 0x000ee8000c1e1100 */
[----:B---3--:R2:W-:Y:S04]  /*0550*/  STG.E.U8 desc[UR8][R4.64+0x3], R17 ;  /* 0x0000031104007986 */ /* 0x0085e8000c101108 */
[----:B------:R-:W3:Y:S04]  /*0560*/  LDG.E.U8 R19, desc[UR8][R2.64+0x4] ;  /* 0x0000040802137981 */ /* 0x000ee8000c1e1100 */
[----:B---3--:R2:W-:Y:S04]  /*0570*/  STG.E.U8 desc[UR8][R4.64+0x4], R19 ;  /* 0x0000041304007986 */ /* 0x0085e8000c101108 */
[----:B0-----:R-:W3:Y:S04]  /*0580*/  LDG.E.U8 R9, desc[UR8][R2.64+0x5] ;  /* 0x0000050802097981 */ /* 0x001ee8000c1e1100 */
[----:B---3--:R2:W-:Y:S04]  /*0590*/  STG.E.U8 desc[UR8][R4.64+0x5], R9 ;  /* 0x0000050904007986 */ /* 0x0085e8000c101108 */
[----:B------:R-:W3:Y:S04]  /*05a0*/  LDG.E.U8 R11, desc[UR8][R2.64+0x6] ;  /* 0x00000608020b7981 */ /* 0x000ee8000c1e1100 */
[----:B---3--:R2:W-:Y:S04]  /*05b0*/  STG.E.U8 desc[UR8][R4.64+0x6], R11 ;  /* 0x0000060b04007986 */ /* 0x0085e8000c101108 */
[----:B-1----:R-:W3:Y:S01]  /*05c0*/  LDG.E.U8 R13, desc[UR8][R2.64+0x7] ;  /* 0x00000708020d7981 */ /* 0x002ee2000c1e1100 */
[----:B------:R-:W-:-:S03]  /*05d0*/  VIADD R0, R0, 0x8 ;  /* 0x0000000800007836 */ /* 0x000fc60000000000 */
[----:B---3--:R2:W-:Y:S04]  /*05e0*/  STG.E.U8 desc[UR8][R4.64+0x7], R13 ;  /* 0x0000070d04007986 */ /* 0x0085e8000c101108 */
.L_x_2:
[----:B------:R-:W-:Y:S05]  /*05f0*/  @!P0 EXIT ;  /* 0x000000000000894d */ /* 0x000fea0003800000 */
[----:B------:R-:W-:Y:S02]  /*0600*/  ISETP.GE.U32.AND P1, PT, R10, 0x4, PT ;  /* 0x000000040a00780c */ /* 0x000fe40003f26070 */
[----:B------:R-:W-:-:S04]  /*0610*/  LOP3.LUT R6, R6, 0x3, RZ, 0xc0, !PT ;  /* 0x0000000306067812 */ /* 0x000fc800078ec0ff */
[----:B------:R-:W-:-:S07]  /*0620*/  ISETP.NE.AND P0, PT, R6, RZ, PT ;  /* 0x000000ff0600720c */ /* 0x000fce0003f05270 */
[----:B------:R-:W-:Y:S06]  /*0630*/  @!P1 BRA `(.L_x_3) ;  /* 0x0000000000449947 */ /* 0x000fec0003800000 */
[----:B------:R-:W0:Y:S02]  /*0640*/  LDCU.128 UR4, c[0x0][0x380] ;  /* 0x00007000ff0477ac */ /* 0x000e240008000c00 */
[----:B0-----:R-:W-:-:S04]  /*0650*/  IADD3 R2, P1, PT, R0, UR4, RZ ;  /* 0x0000000400027c10 */ /* 0x001fc8000ff3e0ff */
[----:B------:R-:W-:-:S05]  /*0660*/  IADD3.X R3, PT, PT, RZ, UR5, RZ, P1, !PT ;  /* 0x00000005ff037c10 */ /* 0x000fca0008ffe4ff */
[----:B-12---:R-:W2:Y:S01]  /*0670*/  LDG.E.U8 R11, desc[UR8][R2.64] ;  /* 0x00000008020b7981 */ /* 0x006ea2000c1e1100 */
        /* <DEDUP_REMOVED lines=10> */
[----:B------:R-:W2:Y:S01]  /*0720*/  LDG.E.U8 R17, desc[UR8][R2.64+0x3] ;  /* 0x0000030802117981 */ /* 0x000ea2000c1e1100 */
[----:B------:R-:W-:-:S03]  /*0730*/  VIADD R0, R0, 0x4 ;  /* 0x0000000400007836 */ /* 0x000fc60000000000 */
[----:B--2---:R0:W-:Y:S04]  /*0740*/  STG.E.U8 desc[UR8][R8.64+0x3], R17 ;  /* 0x0000031108007986 */ /* 0x0041e8000c101108 */
.L_x_3:
[----:B------:R-:W-:Y:S05]  /*0750*/  @!P0 EXIT ;  /* 0x000000000000894d */ /* 0x000fea0003800000 */
[----:B------:R-:W0:Y:S01]  /*0760*/  LDCU.128 UR4, c[0x0][0x380] ;  /* 0x00007000ff0477ac */ /* 0x000e220008000c00 */
[----:B------:R-:W-:Y:S02]  /*0770*/  IMAD.IADD R7, R7, 0x1, R0 ;  /* 0x0000000107077824 */ /* 0x000fe400078e0200 */
[----:B------:R-:W-:-:S03]  /*0780*/  IMAD.MOV R6, RZ, RZ, -R6 ;  /* 0x000000ffff067224 */ /* 0x000fc600078e0a06 */
[----:B012---:R-:W-:Y:S02]  /*0790*/  IADD3 R4, P0, PT, R7, UR6, RZ ;  /* 0x0000000607047c10 */ /* 0x007fe4000ff1e0ff */
[----:B------:R-:W-:-:S03]  /*07a0*/  IADD3 R0, P1, PT, R0, UR4, RZ ;  /* 0x0000000400007c10 */ /* 0x000fc6000ff3e0ff */
[----:B------:R-:W-:Y:S02]  /*07b0*/  IMAD.X R9, RZ, RZ, UR7, P0 ;  /* 0x00000007ff097e24 */ /* 0x000fe400080e06ff */
[----:B------:R-:W-:-:S08]  /*07c0*/  IMAD.X R7, RZ, RZ, UR5, P1 ;  /* 0x00000005ff077e24 */ /* 0x000fd000088e06ff */
.L_x_4:
[----:B0-----:R-:W-:Y:S01]  /*07d0*/  MOV R2, R0 ;  /* 0x0000000000027202 */ /* 0x001fe20000000f00 */
[----:B------:R-:W-:-:S05]  /*07e0*/  IMAD.MOV.U32 R3, RZ, RZ, R7 ;  /* 0x000000ffff037224 */ /* 0x000fca00078e0007 */
[----:B------:R0:W2:Y:S01]  /*07f0*/  LDG.E.U8 R5, desc[UR8][R2.64] ;  /* 0x0000000802057981 */ /* 0x0000a2000c1e1100 */
[----:B------:R-:W-:Y:S01]  /*0800*/  VIADD R6, R6, 0x1 ;  /* 0x0000000106067836 */ /* 0x000fe20000000000 */
[----:B------:R-:W-:-:S04]  /*0810*/  IADD3 R0, P2, PT, R0, 0x1, RZ ;  /* 0x0000000100007810 */ /* 0x000fc80007f5e0ff */
[----:B------:R-:W-:Y:S01]  /*0820*/  ISETP.NE.AND P0, PT, R6, RZ, PT ;  /* 0x000000ff0600720c */ /* 0x000fe20003f05270 */
[----:B------:R-:W-:Y:S02]  /*0830*/  IMAD.X R7, RZ, RZ, R7, P2 ;  /* 0x000000ffff077224 */ /* 0x000fe400010e0607 */
[----:B0-----:R-:W-:Y:S01]  /*0840*/  IMAD.MOV.U32 R2, RZ, RZ, R4 ;  /* 0x000000ffff027224 */ /* 0x001fe200078e0004 */
[----:B------:R-:W-:Y:S01]  /*0850*/  IADD3 R4, P1, PT, R4, 0x1, RZ ;  /* 0x0000000104047810 */ /* 0x000fe20007f3e0ff */
[----:B------:R-:W-:-:S04]  /*0860*/  IMAD.MOV.U32 R3, RZ, RZ, R9 ;  /* 0x000000ffff037224 */ /* 0x000fc800078e0009 */
[----:B------:R-:W-:Y:S01]  /*0870*/  IMAD.X R9, RZ, RZ, R9, P1 ;  /* 0x000000ffff097224 */ /* 0x000fe200008e0609 */
[----:B--2---:R0:W-:Y:S03]  /*0880*/  STG.E.U8 desc[UR8][R2.64], R5 ;  /* 0x0000000502007986 */ /* 0x0041e6000c101108 */
[----:B------:R-:W-:Y:S05]  /*0890*/  @P0 BRA `(.L_x_4) ;  /* 0xfffffffc00cc0947 */ /* 0x000fea000383ffff */
[----:B------:R-:W-:Y:S05]  /*08a0*/  EXIT ;  /* 0x000000000000794d */ /* 0x000fea0003800000 */
.L_x_5:
[----:B------:R-:W-:-:S00]  /*08b0*/  BRA `(.L_x_5) ;  /* 0xfffffffc00fc7947 */ /* 0x000fc0000383ffff */
[----:B------:R-:W-:-:S00]  /*08c0*/  NOP ;  /* 0x0000000000007918 */ /* 0x000fc00000000000 */
        /* <DEDUP_REMOVED lines=11> */
.L_x_6:


//--------------------- .nv.shared.reserved.0     --------------------------
	.section	.nv.shared.reserved.0,"aw",@nobits
	.weak		__nv_reservedSMEM_offset_0_alias
	.size		__nv_reservedSMEM_offset_0_alias, 0, 64
	.other		__nv_reservedSMEM_offset_0_alias,@"STO_CUDA_RESERVED_SHARED STV_DEFAULT"
__nv_reservedSMEM_offset_0_alias:
	.zero		0
	.zero		64


//--------------------- .nv.constant0._Z10stringCopyPcS_i --------------------------
	.section	.nv.constant0._Z10stringCopyPcS_i,"a",@progbits
	.sectionflags	@""
	.align	4
.nv.constant0._Z10stringCopyPcS_i:
	.zero		916


//--------------------- SYMBOLS --------------------------

	.type		.nv.reservedSmem.offset0,@object
	.size		.nv.reservedSmem.offset0,0x4
